//
// Generated by NVIDIA NVVM Compiler
//
// Compiler Build ID: CL-36424714
// Cuda compilation tools, release 13.0, V13.0.88
// Based on NVVM 20.0.0
//

.version 9.0
.target sm_100
.address_size 64

	// .globl	_Z13sum_reductionPViPi
// _ZZ13sum_reductionPViPiE11partial_sum has been demoted

.visible .entry _Z13sum_reductionPViPi(
	.param .u64 .ptr .align 1 _Z13sum_reductionPViPi_param_0,
	.param .u64 .ptr .align 1 _Z13sum_reductionPViPi_param_1
)
{
	.reg .pred 	%p<6>;
	.reg .b32 	%r<36>;
	.reg .b64 	%rd<11>;
	// demoted variable
	.shared .align 4 .b8 _ZZ13sum_reductionPViPiE11partial_sum[4096];
	ld.param.u64 	%rd2, [_Z13sum_reductionPViPi_param_0];
	ld.param.u64 	%rd1, [_Z13sum_reductionPViPi_param_1];
	cvta.to.global.u64 	%rd3, %rd2;
	mov.u32 	%r1, %ctaid.x;
	mov.u32 	%r35, %ntid.x;
	mul.lo.s32 	%r7, %r35, %r1;
	shl.b32 	%r8, %r7, 1;
	mov.u32 	%r3, %tid.x;
	add.s32 	%r9, %r8, %r3;
	mul.wide.s32 	%rd4, %r9, 4;
	add.s64 	%rd5, %rd3, %rd4;
	ld.volatile.global.u32 	%r10, [%rd5];
	add.s32 	%r11, %r9, %r35;
	mul.wide.u32 	%rd6, %r11, 4;
	add.s64 	%rd7, %rd3, %rd6;
	ld.volatile.global.u32 	%r12, [%rd7];
	add.s32 	%r13, %r12, %r10;
	shl.b32 	%r14, %r3, 2;
	mov.u32 	%r15, _ZZ13sum_reductionPViPiE11partial_sum;
	add.s32 	%r4, %r15, %r14;
	st.shared.u32 	[%r4], %r13;
	bar.sync 	0;
	setp.lt.u32 	%p1, %r35, 66;
	@%p1 bra 	$L__BB0_4;
$L__BB0_1:
	shr.u32 	%r6, %r35, 1;
	setp.ge.u32 	%p2, %r3, %r6;
	@%p2 bra 	$L__BB0_3;
	shl.b32 	%r16, %r6, 2;
	add.s32 	%r17, %r4, %r16;
	ld.shared.u32 	%r18, [%r17];
	ld.shared.u32 	%r19, [%r4];
	add.s32 	%r20, %r19, %r18;
	st.shared.u32 	[%r4], %r20;
$L__BB0_3:
	bar.sync 	0;
	setp.gt.u32 	%p3, %r35, 131;
	mov.u32 	%r35, %r6;
	@%p3 bra 	$L__BB0_1;
$L__BB0_4:
	setp.gt.u32 	%p4, %r3, 31;
	@%p4 bra 	$L__BB0_7;
	ld.shared.u32 	%r21, [%r4];
	ld.shared.u32 	%r22, [%r4+128];
	add.s32 	%r23, %r21, %r22;
	ld.shared.u32 	%r24, [%r4+64];
	add.s32 	%r25, %r23, %r24;
	ld.shared.u32 	%r26, [%r4+32];
	add.s32 	%r27, %r25, %r26;
	ld.shared.u32 	%r28, [%r4+16];
	add.s32 	%r29, %r27, %r28;
	ld.shared.u32 	%r30, [%r4+8];
	add.s32 	%r31, %r29, %r30;
	ld.shared.u32 	%r32, [%r4+4];
	add.s32 	%r33, %r31, %r32;
	st.shared.u32 	[%r4], %r33;
	setp.ne.s32 	%p5, %r3, 0;
	@%p5 bra 	$L__BB0_7;
	ld.shared.u32 	%r34, [_ZZ13sum_reductionPViPiE11partial_sum];
	cvta.to.global.u64 	%rd8, %rd1;
	mul.wide.u32 	%rd9, %r1, 4;
	add.s64 	%rd10, %rd8, %rd9;
	st.global.u32 	[%rd10], %r34;
$L__BB0_7:
	ret;

}


// ===== COMPILED SASS (sm_100) =====

	.target	sm_100

	.elftype	@"ET_EXEC"


//--------------------- .note.nv.tkinfo           --------------------------
	.section	.note.nv.tkinfo,"",@"SHT_NOTE"
	.sectionflags	@"SHF_NOTE_NV_TKINFO"
	.tkinfo
        /*0018*/ 	.word	0x00000002
        /*0030*/ 	.string	""
        /*0030*/ 	.string	"ptxas"
        /*0030*/ 	.string	"Cuda compilation tools, release 13.0, V13.0.88"
        /*0030*/ 	.string	"Build cuda_13.0.r13.0/compiler.36424714_0"
        /*0030*/ 	.string	"-arch sm_100 -m 64 "



//--------------------- .note.nv.cuinfo           --------------------------
	.section	.note.nv.cuinfo,"",@"SHT_NOTE"
	.sectionflags	@"SHF_NOTE_NV_CUINFO"
        /*0018*/ 	.short	0x0002
        /*001a*/ 	.short	0x0064
        /*001c*/ 	.short	0x0082
	.zero		2


//--------------------- .nv.info                  --------------------------
	.section	.nv.info,"",@"SHT_CUDA_INFO"
	.align	4


	//----- nvinfo : EIATTR_REGCOUNT
	.align		4
        /*0000*/ 	.byte	0x04, 0x2f
        /*0002*/ 	.short	(.L_1 - .L_0)
	.align		4
.L_0:
        /*0004*/ 	.word	index@(_Z13sum_reductionPViPi)
        /*0008*/ 	.word	0x0000000d


	//----- nvinfo : EIATTR_FRAME_SIZE
	.align		4
.L_1:
        /*000c*/ 	.byte	0x04, 0x11
        /*000e*/ 	.short	(.L_3 - .L_2)
	.align		4
.L_2:
        /*0010*/ 	.word	index@(_Z13sum_reductionPViPi)
        /*0014*/ 	.word	0x00000000


	//----- nvinfo : EIATTR_MIN_STACK_SIZE
	.align		4
.L_3:
        /*0018*/ 	.byte	0x04, 0x12
        /*001a*/ 	.short	(.L_5 - .L_4)
	.align		4
.L_4:
        /*001c*/ 	.word	index@(_Z13sum_reductionPViPi)
        /*0020*/ 	.word	0x00000000
.L_5:


//--------------------- .nv.compat                --------------------------
	.section	.nv.compat,"",@"SHT_CUDA_COMPAT_INFO"
	.align	4
        /*0000*/ 	.byte	0x02, 0x09, 0x00, 0x00, 0x02, 0x02, 0x01, 0x00, 0x02, 0x05, 0x05, 0x00, 0x03, 0x07, 0x01, 0x01
        /*0010*/ 	.byte	0x02, 0x03, 0x00, 0x00, 0x02, 0x06, 0x01, 0x00, 0x04, 0x0b, 0x08, 0x00, 0x09, 0x00, 0x00, 0x00
        /*0020*/ 	.byte	0x00, 0x00, 0x00, 0x00


//--------------------- .nv.info._Z13sum_reductionPViPi --------------------------
	.section	.nv.info._Z13sum_reductionPViPi,"",@"SHT_CUDA_INFO"
	.sectionflags	@""
	.align	4


	//----- nvinfo : EIATTR_CUDA_API_VERSION
	.align		4
        /*0000*/ 	.byte	0x04, 0x37
        /*0002*/ 	.short	(.L_7 - .L_6)
.L_6:
        /*0004*/ 	.word	0x00000082


	//----- nvinfo : EIATTR_KPARAM_INFO
	.align		4
.L_7:
        /*0008*/ 	.byte	0x04, 0x17
        /*000a*/ 	.short	(.L_9 - .L_8)
.L_8:
        /*000c*/ 	.word	0x00000000
        /*0010*/ 	.short	0x0001
        /*0012*/ 	.short	0x0008
        /*0014*/ 	.byte	0x00, 0xf5, 0x21, 0x00


	//----- nvinfo : EIATTR_KPARAM_INFO
	.align		4
.L_9:
        /*0018*/ 	.byte	0x04, 0x17
        /*001a*/ 	.short	(.L_11 - .L_10)
.L_10:
        /*001c*/ 	.word	0x00000000
        /*0020*/ 	.short	0x0000
        /*0022*/ 	.short	0x0000
        /*0024*/ 	.byte	0x00, 0xf5, 0x21, 0x00


	//----- nvinfo : EIATTR_SPARSE_MMA_MASK
	.align		4
.L_11:
        /*0028*/ 	.byte	0x03, 0x50
        /*002a*/ 	.short	0x0000


	//----- nvinfo : EIATTR_MAXREG_COUNT
	.align		4
        /*002c*/ 	.byte	0x03, 0x1b
        /*002e*/ 	.short	0x00ff


	//----- nvinfo : EIATTR_NUM_BARRIERS
	.align		4
        /*0030*/ 	.byte	0x02, 0x4c
        /*0032*/ 	.byte	0x01
	.zero		1


	//----- nvinfo : EIATTR_MERCURY_ISA_VERSION
	.align		4
        /*0034*/ 	.byte	0x03, 0x5f
        /*0036*/ 	.short	0x0101


	//----- nvinfo : EIATTR_VRC_CTA_INIT_COUNT
	.align		4
        /*0038*/ 	.byte	0x02, 0x4a
	.zero		1
	.zero		1


	//----- nvinfo : EIATTR_EXIT_INSTR_OFFSETS
	.align		4
        /*003c*/ 	.byte	0x04, 0x1c
        /*003e*/ 	.short	(.L_13 - .L_12)


	//   ....[0]....
.L_12:
        /*0040*/ 	.word	0x00000230


	//   ....[1]....
        /*0044*/ 	.word	0x00000300


	//   ....[2]....
        /*0048*/ 	.word	0x00000380


	//----- nvinfo : EIATTR_CBANK_PARAM_SIZE
	.align		4
.L_13:
        /*004c*/ 	.byte	0x03, 0x19
        /*004e*/ 	.short	0x0010


	//----- nvinfo : EIATTR_PARAM_CBANK
	.align		4
        /*0050*/ 	.byte	0x04, 0x0a
        /*0052*/ 	.short	(.L_15 - .L_14)
	.align		4
.L_14:
        /*0054*/ 	.word	index@(.nv.constant0._Z13sum_reductionPViPi)
        /*0058*/ 	.short	0x0380
        /*005a*/ 	.short	0x0010


	//----- nvinfo : EIATTR_SW_WAR
	.align		4
.L_15:
        /*005c*/ 	.byte	0x04, 0x36
        /*005e*/ 	.short	(.L_17 - .L_16)
.L_16:
        /*0060*/ 	.word	0x00000008
.L_17:


//--------------------- .nv.callgraph             --------------------------
	.section	.nv.callgraph,"",@"SHT_CUDA_CALLGRAPH"
	.align	4
	.sectionentsize	8
	.align		4
        /*0000*/ 	.word	0x00000000
	.align		4
        /*0004*/ 	.word	0xffffffff
	.align		4
        /*0008*/ 	.word	0x00000000
	.align		4
        /*000c*/ 	.word	0xfffffffe
	.align		4
        /*0010*/ 	.word	0x00000000
	.align		4
        /*0014*/ 	.word	0xfffffffd
	.align		4
        /*0018*/ 	.word	0x00000000
	.align		4
        /*001c*/ 	.word	0xfffffffc


//--------------------- .text._Z13sum_reductionPViPi --------------------------
	.section	.text._Z13sum_reductionPViPi,"ax",@progbits
	.align	128
        .global         _Z13sum_reductionPViPi
        .type           _Z13sum_reductionPViPi,@function
        .size           _Z13sum_reductionPViPi,(.L_x_3 - _Z13sum_reductionPViPi)
        .other          _Z13sum_reductionPViPi,@"STO_CUDA_ENTRY STV_DEFAULT"
_Z13sum_reductionPViPi:
.text._Z13sum_reductionPViPi:
[----:B------:R-:W-:Y:S01]  /*0000*/  LDC R1, c[0x0][0x37c] ;  /* 0x0000df00ff017b82 */ /* 0x000fe20000000800 */
[----:B------:R-:W0:Y:S01]  /*0010*/  S2R R0, SR_CTAID.X ;  /* 0x0000000000007919 */ /* 0x000e220000002500 */
[----:B------:R-:W0:Y:S06]  /*0020*/  LDCU UR8, c[0x0][0x360] ;  /* 0x00006c00ff0877ac */ /* 0x000e2c0008000800 */
[----:B------:R-:W1:Y:S01]  /*0030*/  LDC.64 R6, c[0x0][0x380] ;  /* 0x0000e000ff067b82 */ /* 0x000e620000000a00 */
[----:B------:R-:W2:Y:S01]  /*0040*/  S2R R2, SR_TID.X ;  /* 0x0000000000027919 */ /* 0x000ea20000002100 */
[----:B------:R-:W3:Y:S01]  /*0050*/  LDCU.64 UR6, c[0x0][0x358] ;  /* 0x00006b00ff0677ac */ /* 0x000ee20008000a00 */
[----:B0-----:R-:W-:-:S04]  /*0060*/  IMAD R3, R0, UR8, RZ ;  /* 0x0000000800037c24 */ /* 0x001fc8000f8e02ff */
[----:B--2---:R-:W-:-:S04]  /*0070*/  IMAD R3, R3, 0x2, R2 ;  /* 0x0000000203037824 */ /* 0x004fc800078e0202 */
[C---:B------:R-:W-:Y:S02]  /*0080*/  VIADD R9, R3.reuse, UR8 ;  /* 0x0000000803097c36 */ /* 0x040fe40008000000 */
[----:B-1----:R-:W-:-:S04]  /*0090*/  IMAD.WIDE R4, R3, 0x4, R6 ;  /* 0x0000000403047825 */ /* 0x002fc800078e0206 */
[----:B------:R-:W-:Y:S02]  /*00a0*/  IMAD.WIDE.U32 R6, R9, 0x4, R6 ;  /* 0x0000000409067825 */ /* 0x000fe400078e0006 */
[----:B---3--:R-:W2:Y:S04]  /*00b0*/  LDG.E.STRONG.SYS R4, desc[UR6][R4.64] ;  /* 0x0000000604047981 */ /* 0x008ea8000c1f5900 */
[----:B------:R-:W2:Y:S01]  /*00c0*/  LDG.E.STRONG.SYS R7, desc[UR6][R6.64] ;  /* 0x0000000606077981 */ /* 0x000ea2000c1f5900 */
[----:B------:R-:W0:Y:S01]  /*00d0*/  S2UR UR5, SR_CgaCtaId ;  /* 0x00000000000579c3 */ /* 0x000e220000008800 */
[----:B------:R-:W-:Y:S01]  /*00e0*/  UMOV UR4, 0x400 ;  /* 0x0000040000047882 */ /* 0x000fe20000000000 */
[----:B------:R-:W-:Y:S01]  /*00f0*/  UISETP.GE.U32.AND UP0, UPT, UR8, 0x42, UPT ;  /* 0x000000420800788c */ /* 0x000fe2000bf06070 */
[----:B------:R-:W-:Y:S01]  /*0100*/  ISETP.GT.U32.AND P0, PT, R2, 0x1f, PT ;  /* 0x0000001f0200780c */ /* 0x000fe20003f04070 */
[----:B0-----:R-:W-:-:S06]  /*0110*/  ULEA UR4, UR5, UR4, 0x18 ;  /* 0x0000000405047291 */ /* 0x001fcc000f8ec0ff */
[----:B------:R-:W-:Y:S01]  /*0120*/  LEA R8, R2, UR4, 0x2 ;  /* 0x0000000402087c11 */ /* 0x000fe2000f8e10ff */
[----:B--2---:R-:W-:-:S05]  /*0130*/  IMAD.IADD R3, R4, 0x1, R7 ;  /* 0x0000000104037824 */ /* 0x004fca00078e0207 */
[----:B------:R0:W-:Y:S01]  /*0140*/  STS [R8], R3 ;  /* 0x0000000308007388 */ /* 0x0001e20000000800 */
[----:B------:R-:W-:Y:S06]  /*0150*/  BAR.SYNC.DEFER_BLOCKING 0x0 ;  /* 0x0000000000007b1d */ /* 0x000fec0000010000 */
[----:B------:R-:W-:Y:S05]  /*0160*/  BRA.U !UP0, `(.L_x_0) ;  /* 0x0000000108307547 */ /* 0x000fea000b800000 */
[----:B0-----:R-:W-:-:S07]  /*0170*/  MOV R3, UR8 ;  /* 0x0000000800037c02 */ /* 0x001fce0008000f00 */
.L_x_1:
[----:B------:R-:W-:-:S04]  /*0180*/  SHF.R.U32.HI R7, RZ, 0x1, R3 ;  /* 0x00000001ff077819 */ /* 0x000fc80000011603 */
[----:B------:R-:W-:-:S13]  /*0190*/  ISETP.GE.U32.AND P1, PT, R2, R7, PT ;  /* 0x000000070200720c */ /* 0x000fda0003f26070 */
[----:B------:R-:W-:Y:S01]  /*01a0*/  @!P1 IMAD R4, R7, 0x4, R8 ;  /* 0x0000000407049824 */ /* 0x000fe200078e0208 */
[----:B------:R-:W-:Y:S05]  /*01b0*/  @!P1 LDS R5, [R8] ;  /* 0x0000000008059984 */ /* 0x000fea0000000800 */
[----:B------:R-:W0:Y:S02]  /*01c0*/  @!P1 LDS R4, [R4] ;  /* 0x0000000004049984 */ /* 0x000e240000000800 */
[----:B0-----:R-:W-:-:S05]  /*01d0*/  @!P1 IMAD.IADD R5, R4, 0x1, R5 ;  /* 0x0000000104059824 */ /* 0x001fca00078e0205 */
[----:B------:R1:W-:Y:S01]  /*01e0*/  @!P1 STS [R8], R5 ;  /* 0x0000000508009388 */ /* 0x0003e20000000800 */
[----:B------:R-:W-:Y:S01]  /*01f0*/  BAR.SYNC.DEFER_BLOCKING 0x0 ;  /* 0x0000000000007b1d */ /* 0x000fe20000010000 */
[----:B------:R-:W-:Y:S02]  /*0200*/  ISETP.GT.U32.AND P1, PT, R3, 0x83, PT ;  /* 0x000000830300780c */ /* 0x000fe40003f24070 */
[----:B------:R-:W-:-:S11]  /*0210*/  MOV R3, R7 ;  /* 0x0000000700037202 */ /* 0x000fd60000000f00 */
[----:B-1----:R-:W-:Y:S05]  /*0220*/  @P1 BRA `(.L_x_1) ;  /* 0xfffffffc00d41947 */ /* 0x002fea000383ffff */
.L_x_0:
[----:B------:R-:W-:Y:S05]  /*0230*/  @P0 EXIT ;  /* 0x000000000000094d */ /* 0x000fea0003800000 */
[----:B0-----:R-:W-:Y:S01]  /*0240*/  LDS R3, [R8] ;  /* 0x0000000008037984 */ /* 0x001fe20000000800 */
[----:B------:R-:W-:-:S03]  /*0250*/  ISETP.NE.AND P0, PT, R2, RZ, PT ;  /* 0x000000ff0200720c */ /* 0x000fc60003f05270 */
[----:B------:R-:W-:Y:S04]  /*0260*/  LDS R4, [R8+0x80] ;  /* 0x0000800008047984 */ /* 0x000fe80000000800 */
[----:B------:R-:W0:Y:S04]  /*0270*/  LDS R5, [R8+0x40] ;  /* 0x0000400008057984 */ /* 0x000e280000000800 */
[----:B------:R-:W-:Y:S04]  /*0280*/  LDS R6, [R8+0x20] ;  /* 0x0000200008067984 */ /* 0x000fe80000000800 */
[----:B------:R-:W1:Y:S04]  /*0290*/  LDS R7, [R8+0x10] ;  /* 0x0000100008077984 */ /* 0x000e680000000800 */
[----:B------:R-:W-:Y:S04]  /*02a0*/  LDS R10, [R8+0x8] ;  /* 0x00000800080a7984 */ /* 0x000fe80000000800 */
[----:B------:R-:W2:Y:S01]  /*02b0*/  LDS R9, [R8+0x4] ;  /* 0x0000040008097984 */ /* 0x000ea20000000800 */
[----:B0-----:R-:W-:-:S04]  /*02c0*/  IADD3 R3, PT, PT, R5, R3, R4 ;  /* 0x0000000305037210 */ /* 0x001fc80007ffe004 */
[----:B-1----:R-:W-:-:S04]  /*02d0*/  IADD3 R3, PT, PT, R7, R3, R6 ;  /* 0x0000000307037210 */ /* 0x002fc80007ffe006 */
[----:B--2---:R-:W-:-:S05]  /*02e0*/  IADD3 R3, PT, PT, R9, R3, R10 ;  /* 0x0000000309037210 */ /* 0x004fca0007ffe00a */
[----:B------:R0:W-:Y:S01]  /*02f0*/  STS [R8], R3 ;  /* 0x0000000308007388 */ /* 0x0001e20000000800 */
[----:B------:R-:W-:Y:S05]  /*0300*/  @P0 EXIT ;  /* 0x000000000000094d */ /* 0x000fea0003800000 */
[----:B------:R-:W1:Y:S01]  /*0310*/  S2UR UR5, SR_CgaCtaId ;  /* 0x00000000000579c3 */ /* 0x000e620000008800 */
[----:B------:R-:W-:-:S07]  /*0320*/  UMOV UR4, 0x400 ;  /* 0x0000040000047882 */ /* 0x000fce0000000000 */
[----:B0-----:R-:W0:Y:S01]  /*0330*/  LDC.64 R2, c[0x0][0x388] ;  /* 0x0000e200ff027b82 */ /* 0x001e220000000a00 */
[----:B-1----:R-:W-:Y:S01]  /*0340*/  ULEA UR4, UR5, UR4, 0x18 ;  /* 0x0000000405047291 */ /* 0x002fe2000f8ec0ff */
[----:B0-----:R-:W-:-:S08]  /*0350*/  IMAD.WIDE.U32 R2, R0, 0x4, R2 ;  /* 0x0000000400027825 */ /* 0x001fd000078e0002 */
[----:B------:R-:W0:Y:S04]  /*0360*/  LDS R5, [UR4] ;  /* 0x00000004ff057984 */ /* 0x000e280008000800 */
[----:B0-----:R-:W-:Y:S01]  /*0370*/  STG.E desc[UR6][R2.64], R5 ;  /* 0x0000000502007986 */ /* 0x001fe2000c101906 */
[----:B------:R-:W-:Y:S05]  /*0380*/  EXIT ;  /* 0x000000000000794d */ /* 0x000fea0003800000 */
.L_x_2:
[----:B------:R-:W-:-:S00]  /*0390*/  BRA `(.L_x_2) ;  /* 0xfffffffc00fc7947 */ /* 0x000fc0000383ffff */
[----:B------:R-:W-:-:S00]  /*03a0*/  NOP ;  /* 0x0000000000007918 */ /* 0x000fc00000000000 */
        /* <DEDUP_REMOVED lines=13> */
.L_x_3:


//--------------------- .nv.shared._Z13sum_reductionPViPi --------------------------
	.section	.nv.shared._Z13sum_reductionPViPi,"aw",@nobits
	.sectionflags	@""
	.align	4
.nv.shared._Z13sum_reductionPViPi:
	.zero		5120


//--------------------- .nv.shared.reserved.0     --------------------------
	.section	.nv.shared.reserved.0,"aw",@nobits
	.weak		__nv_reservedSMEM_offset_0_alias
	.size		__nv_reservedSMEM_offset_0_alias, 0, 64
	.other		__nv_reservedSMEM_offset_0_alias,@"STO_CUDA_RESERVED_SHARED STV_DEFAULT"
__nv_reservedSMEM_offset_0_alias:
	.zero		0
	.zero		64


//--------------------- .nv.constant0._Z13sum_reductionPViPi --------------------------
	.section	.nv.constant0._Z13sum_reductionPViPi,"a",@progbits
	.sectionflags	@""
	.align	4
.nv.constant0._Z13sum_reductionPViPi:
	.zero		912


//--------------------- SYMBOLS --------------------------

	.type		.nv.reservedSmem.offset0,@object
	.size		.nv.reservedSmem.offset0,0x4
	.type		.nv.reservedSmem.cap,@object
	.size		.nv.reservedSmem.cap,0x4
